//
// Generated by NVIDIA NVVM Compiler
//
// Compiler Build ID: CL-36424714
// Cuda compilation tools, release 13.0, V13.0.88
// Based on NVVM 20.0.0
//

.version 9.0
.target sm_100
.address_size 64

	// .globl	_Z6reducePfS_i
// _ZZ6reducePfS_iE4temp has been demoted

.visible .entry _Z6reducePfS_i(
	.param .u64 .ptr .align 1 _Z6reducePfS_i_param_0,
	.param .u64 .ptr .align 1 _Z6reducePfS_i_param_1,
	.param .u32 _Z6reducePfS_i_param_2
)
{
	.reg .pred 	%p<5>;
	.reg .b32 	%r<14>;
	.reg .b32 	%f<6>;
	.reg .b64 	%rd<9>;
	// demoted variable
	.shared .align 4 .b8 _ZZ6reducePfS_iE4temp[4096];
	ld.param.u64 	%rd1, [_Z6reducePfS_i_param_0];
	ld.param.u64 	%rd2, [_Z6reducePfS_i_param_1];
	ld.param.u32 	%r8, [_Z6reducePfS_i_param_2];
	mov.u32 	%r13, %ntid.x;
	mov.u32 	%r2, %ctaid.x;
	mov.u32 	%r3, %tid.x;
	mad.lo.s32 	%r4, %r13, %r2, %r3;
	setp.ge.s32 	%p1, %r4, %r8;
	@%p1 bra 	$L__BB0_6;
	cvta.to.global.u64 	%rd3, %rd2;
	mul.wide.s32 	%rd4, %r4, 4;
	add.s64 	%rd5, %rd3, %rd4;
	ld.global.f32 	%f1, [%rd5];
	shl.b32 	%r9, %r3, 2;
	mov.u32 	%r10, _ZZ6reducePfS_iE4temp;
	add.s32 	%r5, %r10, %r9;
	st.shared.f32 	[%r5], %f1;
	bar.sync 	0;
	setp.lt.u32 	%p2, %r13, 2;
	@%p2 bra 	$L__BB0_5;
$L__BB0_2:
	shr.u32 	%r7, %r13, 1;
	setp.ge.u32 	%p3, %r3, %r7;
	@%p3 bra 	$L__BB0_4;
	shl.b32 	%r11, %r7, 2;
	add.s32 	%r12, %r5, %r11;
	ld.shared.f32 	%f2, [%r12];
	ld.shared.f32 	%f3, [%r5];
	add.f32 	%f4, %f2, %f3;
	st.shared.f32 	[%r5], %f4;
$L__BB0_4:
	bar.sync 	0;
	setp.gt.u32 	%p4, %r13, 3;
	mov.u32 	%r13, %r7;
	@%p4 bra 	$L__BB0_2;
$L__BB0_5:
	ld.shared.f32 	%f5, [_ZZ6reducePfS_iE4temp];
	cvta.to.global.u64 	%rd6, %rd1;
	mul.wide.u32 	%rd7, %r2, 4;
	add.s64 	%rd8, %rd6, %rd7;
	st.global.f32 	[%rd8], %f5;
$L__BB0_6:
	ret;

}


// ===== COMPILED SASS (sm_100) =====

	.target	sm_100

	.elftype	@"ET_EXEC"


//--------------------- .note.nv.tkinfo           --------------------------
	.section	.note.nv.tkinfo,"",@"SHT_NOTE"
	.sectionflags	@"SHF_NOTE_NV_TKINFO"
	.tkinfo
        /*0018*/ 	.word	0x00000002
        /*0030*/ 	.string	""
        /*0030*/ 	.string	"ptxas"
        /*0030*/ 	.string	"Cuda compilation tools, release 13.0, V13.0.88"
        /*0030*/ 	.string	"Build cuda_13.0.r13.0/compiler.36424714_0"
        /*0030*/ 	.string	"-arch sm_100 -m 64 "



//--------------------- .note.nv.cuinfo           --------------------------
	.section	.note.nv.cuinfo,"",@"SHT_NOTE"
	.sectionflags	@"SHF_NOTE_NV_CUINFO"
        /*0018*/ 	.short	0x0002
        /*001a*/ 	.short	0x0064
        /*001c*/ 	.short	0x0082
	.zero		2


//--------------------- .nv.info                  --------------------------
	.section	.nv.info,"",@"SHT_CUDA_INFO"
	.align	4


	//----- nvinfo : EIATTR_REGCOUNT
	.align		4
        /*0000*/ 	.byte	0x04, 0x2f
        /*0002*/ 	.short	(.L_1 - .L_0)
	.align		4
.L_0:
        /*0004*/ 	.word	index@(_Z6reducePfS_i)
        /*0008*/ 	.word	0x0000000b


	//----- nvinfo : EIATTR_FRAME_SIZE
	.align		4
.L_1:
        /*000c*/ 	.byte	0x04, 0x11
        /*000e*/ 	.short	(.L_3 - .L_2)
	.align		4
.L_2:
        /*0010*/ 	.word	index@(_Z6reducePfS_i)
        /*0014*/ 	.word	0x00000000


	//----- nvinfo : EIATTR_MIN_STACK_SIZE
	.align		4
.L_3:
        /*0018*/ 	.byte	0x04, 0x12
        /*001a*/ 	.short	(.L_5 - .L_4)
	.align		4
.L_4:
        /*001c*/ 	.word	index@(_Z6reducePfS_i)
        /*0020*/ 	.word	0x00000000
.L_5:


//--------------------- .nv.compat                --------------------------
	.section	.nv.compat,"",@"SHT_CUDA_COMPAT_INFO"
	.align	4
        /*0000*/ 	.byte	0x02, 0x09, 0x00, 0x00, 0x02, 0x02, 0x01, 0x00, 0x02, 0x05, 0x05, 0x00, 0x03, 0x07, 0x01, 0x01
        /*0010*/ 	.byte	0x02, 0x03, 0x00, 0x00, 0x02, 0x06, 0x01, 0x00, 0x04, 0x0b, 0x08, 0x00, 0x09, 0x00, 0x00, 0x00
        /*0020*/ 	.byte	0x00, 0x00, 0x00, 0x00


//--------------------- .nv.info._Z6reducePfS_i   --------------------------
	.section	.nv.info._Z6reducePfS_i,"",@"SHT_CUDA_INFO"
	.sectionflags	@""
	.align	4


	//----- nvinfo : EIATTR_CUDA_API_VERSION
	.align		4
        /*0000*/ 	.byte	0x04, 0x37
        /*0002*/ 	.short	(.L_7 - .L_6)
.L_6:
        /*0004*/ 	.word	0x00000082


	//----- nvinfo : EIATTR_KPARAM_INFO
	.align		4
.L_7:
        /*0008*/ 	.byte	0x04, 0x17
        /*000a*/ 	.short	(.L_9 - .L_8)
.L_8:
        /*000c*/ 	.word	0x00000000
        /*0010*/ 	.short	0x0002
        /*0012*/ 	.short	0x0010
        /*0014*/ 	.byte	0x00, 0xf0, 0x11, 0x00


	//----- nvinfo : EIATTR_KPARAM_INFO
	.align		4
.L_9:
        /*0018*/ 	.byte	0x04, 0x17
        /*001a*/ 	.short	(.L_11 - .L_10)
.L_10:
        /*001c*/ 	.word	0x00000000
        /*0020*/ 	.short	0x0001
        /*0022*/ 	.short	0x0008
        /*0024*/ 	.byte	0x00, 0xf5, 0x21, 0x00


	//----- nvinfo : EIATTR_KPARAM_INFO
	.align		4
.L_11:
        /*0028*/ 	.byte	0x04, 0x17
        /*002a*/ 	.short	(.L_13 - .L_12)
.L_12:
        /*002c*/ 	.word	0x00000000
        /*0030*/ 	.short	0x0000
        /*0032*/ 	.short	0x0000
        /*0034*/ 	.byte	0x00, 0xf5, 0x21, 0x00


	//----- nvinfo : EIATTR_SPARSE_MMA_MASK
	.align		4
.L_13:
        /*0038*/ 	.byte	0x03, 0x50
        /*003a*/ 	.short	0x0000


	//----- nvinfo : EIATTR_MAXREG_COUNT
	.align		4
        /*003c*/ 	.byte	0x03, 0x1b
        /*003e*/ 	.short	0x00ff


	//----- nvinfo : EIATTR_NUM_BARRIERS
	.align		4
        /*0040*/ 	.byte	0x02, 0x4c
        /*0042*/ 	.byte	0x01
	.zero		1


	//----- nvinfo : EIATTR_MERCURY_ISA_VERSION
	.align		4
        /*0044*/ 	.byte	0x03, 0x5f
        /*0046*/ 	.short	0x0101


	//----- nvinfo : EIATTR_VRC_CTA_INIT_COUNT
	.align		4
        /*0048*/ 	.byte	0x02, 0x4a
	.zero		1
	.zero		1


	//----- nvinfo : EIATTR_EXIT_INSTR_OFFSETS
	.align		4
        /*004c*/ 	.byte	0x04, 0x1c
        /*004e*/ 	.short	(.L_15 - .L_14)


	//   ....[0]....
.L_14:
        /*0050*/ 	.word	0x00000080


	//   ....[1]....
        /*0054*/ 	.word	0x00000270


	//----- nvinfo : EIATTR_CBANK_PARAM_SIZE
	.align		4
.L_15:
        /*0058*/ 	.byte	0x03, 0x19
        /*005a*/ 	.short	0x0014


	//----- nvinfo : EIATTR_PARAM_CBANK
	.align		4
        /*005c*/ 	.byte	0x04, 0x0a
        /*005e*/ 	.short	(.L_17 - .L_16)
	.align		4
.L_16:
        /*0060*/ 	.word	index@(.nv.constant0._Z6reducePfS_i)
        /*0064*/ 	.short	0x0380
        /*0066*/ 	.short	0x0014


	//----- nvinfo : EIATTR_SW_WAR
	.align		4
.L_17:
        /*0068*/ 	.byte	0x04, 0x36
        /*006a*/ 	.short	(.L_19 - .L_18)
.L_18:
        /*006c*/ 	.word	0x00000008
.L_19:


//--------------------- .nv.callgraph             --------------------------
	.section	.nv.callgraph,"",@"SHT_CUDA_CALLGRAPH"
	.align	4
	.sectionentsize	8
	.align		4
        /*0000*/ 	.word	0x00000000
	.align		4
        /*0004*/ 	.word	0xffffffff
	.align		4
        /*0008*/ 	.word	0x00000000
	.align		4
        /*000c*/ 	.word	0xfffffffe
	.align		4
        /*0010*/ 	.word	0x00000000
	.align		4
        /*0014*/ 	.word	0xfffffffd
	.align		4
        /*0018*/ 	.word	0x00000000
	.align		4
        /*001c*/ 	.word	0xfffffffc


//--------------------- .text._Z6reducePfS_i      --------------------------
	.section	.text._Z6reducePfS_i,"ax",@progbits
	.align	128
        .global         _Z6reducePfS_i
        .type           _Z6reducePfS_i,@function
        .size           _Z6reducePfS_i,(.L_x_3 - _Z6reducePfS_i)
        .other          _Z6reducePfS_i,@"STO_CUDA_ENTRY STV_DEFAULT"
_Z6reducePfS_i:
.text._Z6reducePfS_i:
[----:B------:R-:W-:Y:S01]  /*0000*/  LDC R1, c[0x0][0x37c] ;  /* 0x0000df00ff017b82 */ /* 0x000fe20000000800 */
[----:B------:R-:W0:Y:S01]  /*0010*/  S2R R7, SR_CTAID.X ;  /* 0x0000000000077919 */ /* 0x000e220000002500 */
[----:B------:R-:W1:Y:S01]  /*0020*/  LDCU UR4, c[0x0][0x360] ;  /* 0x00006c00ff0477ac */ /* 0x000e620008000800 */
[----:B------:R-:W0:Y:S01]  /*0030*/  S2R R6, SR_TID.X ;  /* 0x0000000000067919 */ /* 0x000e220000002100 */
[----:B------:R-:W2:Y:S01]  /*0040*/  LDCU UR5, c[0x0][0x390] ;  /* 0x00007200ff0577ac */ /* 0x000ea20008000800 */
[----:B-1----:R-:W-:Y:S02]  /*0050*/  IMAD.U32 R0, RZ, RZ, UR4 ;  /* 0x00000004ff007e24 */ /* 0x002fe4000f8e00ff */
[----:B0-----:R-:W-:-:S05]  /*0060*/  IMAD R5, R7, UR4, R6 ;  /* 0x0000000407057c24 */ /* 0x001fca000f8e0206 */
[----:B--2---:R-:W-:-:S13]  /*0070*/  ISETP.GE.AND P0, PT, R5, UR5, PT ;  /* 0x0000000505007c0c */ /* 0x004fda000bf06270 */
[----:B------:R-:W-:Y:S05]  /*0080*/  @P0 EXIT ;  /* 0x000000000000094d */ /* 0x000fea0003800000 */
[----:B------:R-:W0:Y:S01]  /*0090*/  LDC.64 R2, c[0x0][0x388] ;  /* 0x0000e200ff027b82 */ /* 0x000e220000000a00 */
[----:B------:R-:W1:Y:S01]  /*00a0*/  LDCU.64 UR6, c[0x0][0x358] ;  /* 0x00006b00ff0677ac */ /* 0x000e620008000a00 */
[----:B0-----:R-:W-:-:S06]  /*00b0*/  IMAD.WIDE R2, R5, 0x4, R2 ;  /* 0x0000000405027825 */ /* 0x001fcc00078e0202 */
[----:B-1----:R-:W2:Y:S01]  /*00c0*/  LDG.E R2, desc[UR6][R2.64] ;  /* 0x0000000602027981 */ /* 0x002ea2000c1e1900 */
[----:B------:R-:W0:Y:S01]  /*00d0*/  S2UR UR5, SR_CgaCtaId ;  /* 0x00000000000579c3 */ /* 0x000e220000008800 */
[----:B------:R-:W-:Y:S01]  /*00e0*/  UMOV UR4, 0x400 ;  /* 0x0000040000047882 */ /* 0x000fe20000000000 */
[----:B------:R-:W-:Y:S01]  /*00f0*/  ISETP.GE.U32.AND P0, PT, R0, 0x2, PT ;  /* 0x000000020000780c */ /* 0x000fe20003f06070 */
[----:B0-----:R-:W-:-:S06]  /*0100*/  ULEA UR4, UR5, UR4, 0x18 ;  /* 0x0000000405047291 */ /* 0x001fcc000f8ec0ff */
[----:B------:R-:W-:-:S05]  /*0110*/  LEA R5, R6, UR4, 0x2 ;  /* 0x0000000406057c11 */ /* 0x000fca000f8e10ff */
[----:B--2---:R0:W-:Y:S01]  /*0120*/  STS [R5], R2 ;  /* 0x0000000205007388 */ /* 0x0041e20000000800 */
[----:B------:R-:W-:Y:S06]  /*0130*/  BAR.SYNC.DEFER_BLOCKING 0x0 ;  /* 0x0000000000007b1d */ /* 0x000fec0000010000 */
[----:B------:R-:W-:Y:S05]  /*0140*/  @!P0 BRA `(.L_x_0) ;  /* 0x00000000002c8947 */ /* 0x000fea0003800000 */
.L_x_1:
[----:B------:R-:W-:-:S04]  /*0150*/  SHF.R.U32.HI R8, RZ, 0x1, R0 ;  /* 0x00000001ff087819 */ /* 0x000fc80000011600 */
[----:B------:R-:W-:-:S13]  /*0160*/  ISETP.GE.U32.AND P0, PT, R6, R8, PT ;  /* 0x000000080600720c */ /* 0x000fda0003f06070 */
[----:B0-----:R-:W-:Y:S01]  /*0170*/  @!P0 LEA R2, R8, R5, 0x2 ;  /* 0x0000000508028211 */ /* 0x001fe200078e10ff */
[----:B------:R-:W-:Y:S05]  /*0180*/  @!P0 LDS R3, [R5] ;  /* 0x0000000005038984 */ /* 0x000fea0000000800 */
[----:B------:R-:W0:Y:S02]  /*0190*/  @!P0 LDS R2, [R2] ;  /* 0x0000000002028984 */ /* 0x000e240000000800 */
[----:B0-----:R-:W-:-:S05]  /*01a0*/  @!P0 FADD R4, R2, R3 ;  /* 0x0000000302048221 */ /* 0x001fca0000000000 */
[----:B------:R1:W-:Y:S01]  /*01b0*/  @!P0 STS [R5], R4 ;  /* 0x0000000405008388 */ /* 0x0003e20000000800 */
[----:B------:R-:W-:Y:S01]  /*01c0*/  BAR.SYNC.DEFER_BLOCKING 0x0 ;  /* 0x0000000000007b1d */ /* 0x000fe20000010000 */
[----:B------:R-:W-:Y:S01]  /*01d0*/  ISETP.GT.U32.AND P0, PT, R0, 0x3, PT ;  /* 0x000000030000780c */ /* 0x000fe20003f04070 */
[----:B------:R-:W-:-:S12]  /*01e0*/  IMAD.MOV.U32 R0, RZ, RZ, R8 ;  /* 0x000000ffff007224 */ /* 0x000fd800078e0008 */
[----:B-1----:R-:W-:Y:S05]  /*01f0*/  @P0 BRA `(.L_x_1) ;  /* 0xfffffffc00d40947 */ /* 0x002fea000383ffff */
.L_x_0:
[----:B------:R-:W1:Y:S01]  /*0200*/  S2UR UR5, SR_CgaCtaId ;  /* 0x00000000000579c3 */ /* 0x000e620000008800 */
[----:B------:R-:W-:-:S07]  /*0210*/  UMOV UR4, 0x400 ;  /* 0x0000040000047882 */ /* 0x000fce0000000000 */
[----:B0-----:R-:W0:Y:S01]  /*0220*/  LDC.64 R2, c[0x0][0x380] ;  /* 0x0000e000ff027b82 */ /* 0x001e220000000a00 */
[----:B-1----:R-:W-:Y:S01]  /*0230*/  ULEA UR4, UR5, UR4, 0x18 ;  /* 0x0000000405047291 */ /* 0x002fe2000f8ec0ff */
[----:B0-----:R-:W-:-:S08]  /*0240*/  IMAD.WIDE.U32 R2, R7, 0x4, R2 ;  /* 0x0000000407027825 */ /* 0x001fd000078e0002 */
[----:B------:R-:W0:Y:S04]  /*0250*/  LDS R5, [UR4] ;  /* 0x00000004ff057984 */ /* 0x000e280008000800 */
[----:B0-----:R-:W-:Y:S01]  /*0260*/  STG.E desc[UR6][R2.64], R5 ;  /* 0x0000000502007986 */ /* 0x001fe2000c101906 */
[----:B------:R-:W-:Y:S05]  /*0270*/  EXIT ;  /* 0x000000000000794d */ /* 0x000fea0003800000 */
.L_x_2:
[----:B------:R-:W-:-:S00]  /*0280*/  BRA `(.L_x_2) ;  /* 0xfffffffc00fc7947 */ /* 0x000fc0000383ffff */
[----:B------:R-:W-:-:S00]  /*0290*/  NOP ;  /* 0x0000000000007918 */ /* 0x000fc00000000000 */
        /* <DEDUP_REMOVED lines=14> */
.L_x_3:


//--------------------- .nv.shared._Z6reducePfS_i --------------------------
	.section	.nv.shared._Z6reducePfS_i,"aw",@nobits
	.sectionflags	@""
	.align	4
.nv.shared._Z6reducePfS_i:
	.zero		5120


//--------------------- .nv.shared.reserved.0     --------------------------
	.section	.nv.shared.reserved.0,"aw",@nobits
	.weak		__nv_reservedSMEM_offset_0_alias
	.size		__nv_reservedSMEM_offset_0_alias, 0, 64
	.other		__nv_reservedSMEM_offset_0_alias,@"STO_CUDA_RESERVED_SHARED STV_DEFAULT"
__nv_reservedSMEM_offset_0_alias:
	.zero		0
	.zero		64


//--------------------- .nv.constant0._Z6reducePfS_i --------------------------
	.section	.nv.constant0._Z6reducePfS_i,"a",@progbits
	.sectionflags	@""
	.align	4
.nv.constant0._Z6reducePfS_i:
	.zero		916


//--------------------- SYMBOLS --------------------------

	.type		.nv.reservedSmem.offset0,@object
	.size		.nv.reservedSmem.offset0,0x4
	.type		.nv.reservedSmem.cap,@object
	.size		.nv.reservedSmem.cap,0x4
